	.headerflags	@"EF_CUDA_TEXMODE_UNIFIED EF_CUDA_64BIT_ADDRESS EF_CUDA_ACCELERATORS EF_CUDA_SM90 EF_CUDA_VIRTUAL_SM(EF_CUDA_SM90)"
	.elftype	@"ET_EXEC"


//--------------------- .nv.info                  --------------------------
	.section	.nv.info,"",@"SHT_CUDA_INFO"
	.align	4


	//----- nvinfo : EIATTR_REGCOUNT
	.align		4
        /*0000*/ 	.byte	0x04, 0x2f
        /*0002*/ 	.short	(.L_1 - .L_0)
	.align		4
.L_0:
        /*0004*/ 	.word	index@(triton_poi_fused_convolution_div_max_pool2d_with_indices_relu_sub_48)
        /*0008*/ 	.word	0x0000000c


	//----- nvinfo : EIATTR_MIN_STACK_SIZE
	.align		4
.L_1:
        /*000c*/ 	.byte	0x04, 0x12
        /*000e*/ 	.short	(.L_3 - .L_2)
	.align		4
.L_2:
        /*0010*/ 	.word	index@(triton_poi_fused_convolution_div_max_pool2d_with_indices_relu_sub_48)
        /*0014*/ 	.word	0x00000000


	//----- nvinfo : EIATTR_FRAME_SIZE
	.align		4
.L_3:
        /*0018*/ 	.byte	0x04, 0x11
        /*001a*/ 	.short	(.L_5 - .L_4)
	.align		4
.L_4:
        /*001c*/ 	.word	index@(triton_poi_fused_convolution_div_max_pool2d_with_indices_relu_sub_48)
        /*0020*/ 	.word	0x00000000


	//----- nvinfo : EIATTR_MIN_STACK_SIZE
	.align		4
.L_5:
        /*0024*/ 	.byte	0x04, 0x12
        /*0026*/ 	.short	(.L_7 - .L_6)
	.align		4
.L_6:
        /*0028*/ 	.word	index@(triton_poi_fused_convolution_div_max_pool2d_with_indices_relu_sub_48)
        /*002c*/ 	.word	0x00000000
.L_7:


//--------------------- .nv.info.triton_poi_fused_convolution_div_max_pool2d_with_indices_relu_sub_48 --------------------------
	.section	.nv.info.triton_poi_fused_convolution_div_max_pool2d_with_indices_relu_sub_48,"",@"SHT_CUDA_INFO"
	.sectionflags	@""
	.align	4


	//----- nvinfo : EIATTR_CUDA_API_VERSION
	.align		4
        /*0000*/ 	.byte	0x04, 0x37
        /*0002*/ 	.short	(.L_9 - .L_8)
.L_8:
        /*0004*/ 	.word	0x0000007c


	//----- nvinfo : EIATTR_KPARAM_INFO
	.align		4
.L_9:
        /*0008*/ 	.byte	0x04, 0x17
        /*000a*/ 	.short	(.L_11 - .L_10)
.L_10:
        /*000c*/ 	.word	0x00000000
        /*0010*/ 	.short	0x0002
        /*0012*/ 	.short	0x0010
        /*0014*/ 	.byte	0x00, 0xf0, 0x11, 0x00


	//----- nvinfo : EIATTR_KPARAM_INFO
	.align		4
.L_11:
        /*0018*/ 	.byte	0x04, 0x17
        /*001a*/ 	.short	(.L_13 - .L_12)
.L_12:
        /*001c*/ 	.word	0x00000000
        /*0020*/ 	.short	0x0001
        /*0022*/ 	.short	0x0008
        /*0024*/ 	.byte	0x00, 0xf4, 0x21, 0x00


	//----- nvinfo : EIATTR_KPARAM_INFO
	.align		4
.L_13:
        /*0028*/ 	.byte	0x04, 0x17
        /*002a*/ 	.short	(.L_15 - .L_14)
.L_14:
        /*002c*/ 	.word	0x00000000
        /*0030*/ 	.short	0x0000
        /*0032*/ 	.short	0x0000
        /*0034*/ 	.byte	0x00, 0xf4, 0x21, 0x00


	//----- nvinfo : EIATTR_SPARSE_MMA_MASK
	.align		4
.L_15:
        /*0038*/ 	.byte	0x03, 0x50
        /*003a*/ 	.short	0x0000


	//----- nvinfo : EIATTR_MAXREG_COUNT
	.align		4
        /*003c*/ 	.byte	0x03, 0x1b
        /*003e*/ 	.short	0x00ff


	//----- nvinfo : EIATTR_EXIT_INSTR_OFFSETS
	.align		4
        /*0040*/ 	.byte	0x04, 0x1c
        /*0042*/ 	.short	(.L_17 - .L_16)


	//   ....[0]....
.L_16:
        /*0044*/ 	.word	0x00000150


	//----- nvinfo : EIATTR_REQNTID
	.align		4
.L_17:
        /*0048*/ 	.byte	0x04, 0x10
        /*004a*/ 	.short	(.L_19 - .L_18)
.L_18:
        /*004c*/ 	.word	0x00000080
        /*0050*/ 	.word	0x00000001
        /*0054*/ 	.word	0x00000001


	//----- nvinfo : EIATTR_CBANK_PARAM_SIZE
	.align		4
.L_19:
        /*0058*/ 	.byte	0x03, 0x19
        /*005a*/ 	.short	0x0014


	//----- nvinfo : EIATTR_PARAM_CBANK
	.align		4
        /*005c*/ 	.byte	0x04, 0x0a
        /*005e*/ 	.short	(.L_21 - .L_20)
	.align		4
.L_20:
        /*0060*/ 	.word	index@(.nv.constant0.triton_poi_fused_convolution_div_max_pool2d_with_indices_relu_sub_48)
        /*0064*/ 	.short	0x0210
        /*0066*/ 	.short	0x0014


	//----- nvinfo : EIATTR_SW_WAR
	.align		4
.L_21:
        /*0068*/ 	.byte	0x04, 0x36
        /*006a*/ 	.short	(.L_23 - .L_22)
.L_22:
        /*006c*/ 	.word	0x00000008
.L_23:


//--------------------- .nv.callgraph             --------------------------
	.section	.nv.callgraph,"",@"SHT_CUDA_CALLGRAPH"
	.align	4
	.sectionentsize	8
	.align		4
        /*0000*/ 	.word	0x00000000
	.align		4
        /*0004*/ 	.word	0xffffffff
	.align		4
        /*0008*/ 	.word	0x00000000
	.align		4
        /*000c*/ 	.word	0xfffffffe
	.align		4
        /*0010*/ 	.word	0x00000000
	.align		4
        /*0014*/ 	.word	0xfffffffd
	.align		4
        /*0018*/ 	.word	0x00000000
	.align		4
        /*001c*/ 	.word	0xfffffffc


//--------------------- .text.triton_poi_fused_convolution_div_max_pool2d_with_indices_relu_sub_48 --------------------------
	.section	.text.triton_poi_fused_convolution_div_max_pool2d_with_indices_relu_sub_48,"ax",@progbits
	.align	128
        .global         triton_poi_fused_convolution_div_max_pool2d_with_indices_relu_sub_48
        .type           triton_poi_fused_convolution_div_max_pool2d_with_indices_relu_sub_48,@function
        .size           triton_poi_fused_convolution_div_max_pool2d_with_indices_relu_sub_48,(.L_x_1 - triton_poi_fused_convolution_div_max_pool2d_with_indices_relu_sub_48)
        .other          triton_poi_fused_convolution_div_max_pool2d_with_indices_relu_sub_48,@"STO_CUDA_ENTRY STV_DEFAULT"
triton_poi_fused_convolution_div_max_pool2d_with_indices_relu_sub_48:
.text.triton_poi_fused_convolution_div_max_pool2d_with_indices_relu_sub_48:
[----:B------:R-:W-:Y:S01]  /*0000*/  LDC R1, c[0x0][0x28] ;  /* 0x00000a00ff017b82 */ /* 0x000fe20000000800 */
[----:B------:R-:W1:Y:S07]  /*0010*/  S2R R0, SR_TID.X ;  /* 0x0000000000007919 */ /* 0x000e6e0000002100 */
[----:B------:R-:W2:Y:S01]  /*0020*/  LDC.64 R4, c[0x0][0x218] ;  /* 0x00008600ff047b82 */ /* 0x000ea20000000a00 */
[----:B------:R-:W-:Y:S01]  /*0030*/  ULDC.64 UR4, c[0x0][0x208] ;  /* 0x0000820000047ab9 */ /* 0x000fe20000000a00 */
[----:B------:R-:W3:Y:S06]  /*0040*/  S2R R7, SR_CTAID.X ;  /* 0x0000000000077919 */ /* 0x000eec0000002500 */
[----:B------:R-:W4:Y:S01]  /*0050*/  LDC.64 R2, c[0x0][0x210] ;  /* 0x00008400ff027b82 */ /* 0x000f220000000a00 */
[----:B-1----:R-:W-:-:S02]  /*0060*/  LOP3.LUT R0, R0, 0x7f, RZ, 0xc0, !PT ;  /* 0x0000007f00007812 */ /* 0x002fc400078ec0ff */
[----:B---3--:R-:W-:-:S03]  /*0070*/  SHF.R.S32.HI R6, RZ, 0x18, R7 ;  /* 0x00000018ff067819 */ /* 0x008fc60000011407 */
[----:B------:R-:W-:Y:S01]  /*0080*/  IMAD R7, R7, 0x80, R0 ;  /* 0x0000008007077824 */ /* 0x000fe200078e0200 */
[----:B------:R-:W-:-:S03]  /*0090*/  SGXT R0, R6, 0x1 ;  /* 0x000000010600781a */ /* 0x000fc60000000200 */
[----:B----4-:R-:W-:Y:S01]  /*00a0*/  IMAD.WIDE R2, R7, 0x4, R2 ;  /* 0x0000000407027825 */ /* 0x010fe200078e0202 */
[----:B------:R-:W-:-:S04]  /*00b0*/  LEA.HI R0, R0, R7, RZ, 0x9 ;  /* 0x0000000700007211 */ /* 0x000fc800078f48ff */
[----:B------:R-:W-:-:S05]  /*00c0*/  LOP3.LUT R0, R0, 0xfffffe00, RZ, 0xc0, !PT ;  /* 0xfffffe0000007812 */ /* 0x000fca00078ec0ff */
[----:B------:R-:W-:Y:S02]  /*00d0*/  IMAD.IADD R9, R7, 0x1, -R0 ;  /* 0x0000000107097824 */ /* 0x000fe400078e0a00 */
[----:B------:R-:W3:Y:S02]  /*00e0*/  LDG.E R0, desc[UR4][R2.64] ;  /* 0x0000000402007981 */ /* 0x000ee4000c1e1900 */
[----:B--2---:R-:W-:-:S06]  /*00f0*/  IMAD.WIDE R4, R9, 0x4, R4 ;  /* 0x0000000409047825 */ /* 0x004fcc00078e0204 */
[----:B------:R-:W3:Y:S02]  /*0100*/  LDG.E.EL R5, desc[UR4][R4.64] ;  /* 0x0000000404057981 */ /* 0x000ee4000c2e1900 */
[C---:B---3--:R-:W-:Y:S01]  /*0110*/  FADD R6, R0.reuse, R5 ;  /* 0x0000000500067221 */ /* 0x048fe20000000000 */
[----:B------:R-:W-:-:S04]  /*0120*/  FSETP.GEU.AND P0, PT, R0, -R5, PT ;  /* 0x800000050000720b */ /* 0x000fc80003f0e000 */
[----:B------:R-:W-:-:S05]  /*0130*/  FSEL R7, R6, RZ, P0 ;  /* 0x000000ff06077208 */ /* 0x000fca0000000000 */
[----:B------:R-:W-:Y:S01]  /*0140*/  STG.E desc[UR4][R2.64], R7 ;  /* 0x0000000702007986 */ /* 0x000fe2000c101904 */
[----:B------:R-:W-:Y:S05]  /*0150*/  EXIT ;  /* 0x000000000000794d */ /* 0x000fea0003800000 */
.L_x_0:
[----:B------:R-:W-:-:S00]  /*0160*/  BRA `(.L_x_0) ;  /* 0xfffffffc00fc7947 */ /* 0x000fc0000383ffff */
[----:B------:R-:W-:-:S00]  /*0170*/  NOP ;  /* 0x0000000000007918 */ /* 0x000fc00000000000 */
        /* <DEDUP_REMOVED lines=8> */
.L_x_1:


//--------------------- .nv.constant0.triton_poi_fused_convolution_div_max_pool2d_with_indices_relu_sub_48 --------------------------
	.section	.nv.constant0.triton_poi_fused_convolution_div_max_pool2d_with_indices_relu_sub_48,"a",@progbits
	.sectionflags	@""
	.align	4
.nv.constant0.triton_poi_fused_convolution_div_max_pool2d_with_indices_relu_sub_48:
	.zero		548
